//
// Generated by NVIDIA NVVM Compiler
//
// Compiler Build ID: CL-36424714
// Cuda compilation tools, release 13.0, V13.0.88
// Based on NVVM 20.0.0
//

.version 9.0
.target sm_100
.address_size 64

	// .globl	_Z6subAvgPiii

.visible .entry _Z6subAvgPiii(
	.param .u64 .ptr .align 1 _Z6subAvgPiii_param_0,
	.param .u32 _Z6subAvgPiii_param_1,
	.param .u32 _Z6subAvgPiii_param_2
)
{
	.reg .pred 	%p<2>;
	.reg .b32 	%r<9>;
	.reg .b64 	%rd<5>;

	ld.param.u64 	%rd1, [_Z6subAvgPiii_param_0];
	ld.param.u32 	%r3, [_Z6subAvgPiii_param_1];
	ld.param.u32 	%r2, [_Z6subAvgPiii_param_2];
	mov.u32 	%r4, %ntid.x;
	mov.u32 	%r5, %ctaid.x;
	mov.u32 	%r6, %tid.x;
	mad.lo.s32 	%r1, %r4, %r5, %r6;
	setp.ge.s32 	%p1, %r1, %r3;
	@%p1 bra 	$L__BB0_2;
	cvta.to.global.u64 	%rd2, %rd1;
	mul.wide.s32 	%rd3, %r1, 4;
	add.s64 	%rd4, %rd2, %rd3;
	ld.global.u32 	%r7, [%rd4];
	sub.s32 	%r8, %r7, %r2;
	st.global.u32 	[%rd4], %r8;
$L__BB0_2:
	ret;

}


// ===== COMPILED SASS (sm_100) =====

	.target	sm_100

	.elftype	@"ET_EXEC"


//--------------------- .note.nv.tkinfo           --------------------------
	.section	.note.nv.tkinfo,"",@"SHT_NOTE"
	.sectionflags	@"SHF_NOTE_NV_TKINFO"
	.tkinfo
        /*0018*/ 	.word	0x00000002
        /*0030*/ 	.string	""
        /*0030*/ 	.string	"ptxas"
        /*0030*/ 	.string	"Cuda compilation tools, release 13.0, V13.0.88"
        /*0030*/ 	.string	"Build cuda_13.0.r13.0/compiler.36424714_0"
        /*0030*/ 	.string	"-arch sm_100 -m 64 "



//--------------------- .note.nv.cuinfo           --------------------------
	.section	.note.nv.cuinfo,"",@"SHT_NOTE"
	.sectionflags	@"SHF_NOTE_NV_CUINFO"
        /*0018*/ 	.short	0x0002
        /*001a*/ 	.short	0x0064
        /*001c*/ 	.short	0x0082
	.zero		2


//--------------------- .nv.info                  --------------------------
	.section	.nv.info,"",@"SHT_CUDA_INFO"
	.align	4


	//----- nvinfo : EIATTR_REGCOUNT
	.align		4
        /*0000*/ 	.byte	0x04, 0x2f
        /*0002*/ 	.short	(.L_1 - .L_0)
	.align		4
.L_0:
        /*0004*/ 	.word	index@(_Z6subAvgPiii)
        /*0008*/ 	.word	0x00000008


	//----- nvinfo : EIATTR_FRAME_SIZE
	.align		4
.L_1:
        /*000c*/ 	.byte	0x04, 0x11
        /*000e*/ 	.short	(.L_3 - .L_2)
	.align		4
.L_2:
        /*0010*/ 	.word	index@(_Z6subAvgPiii)
        /*0014*/ 	.word	0x00000000


	//----- nvinfo : EIATTR_MIN_STACK_SIZE
	.align		4
.L_3:
        /*0018*/ 	.byte	0x04, 0x12
        /*001a*/ 	.short	(.L_5 - .L_4)
	.align		4
.L_4:
        /*001c*/ 	.word	index@(_Z6subAvgPiii)
        /*0020*/ 	.word	0x00000000
.L_5:


//--------------------- .nv.compat                --------------------------
	.section	.nv.compat,"",@"SHT_CUDA_COMPAT_INFO"
	.align	4
        /*0000*/ 	.byte	0x02, 0x09, 0x00, 0x00, 0x02, 0x02, 0x01, 0x00, 0x02, 0x05, 0x05, 0x00, 0x03, 0x07, 0x01, 0x01
        /*0010*/ 	.byte	0x02, 0x03, 0x00, 0x00, 0x02, 0x06, 0x01, 0x00, 0x04, 0x0b, 0x08, 0x00, 0x09, 0x00, 0x00, 0x00
        /*0020*/ 	.byte	0x00, 0x00, 0x00, 0x00


//--------------------- .nv.info._Z6subAvgPiii    --------------------------
	.section	.nv.info._Z6subAvgPiii,"",@"SHT_CUDA_INFO"
	.sectionflags	@""
	.align	4


	//----- nvinfo : EIATTR_CUDA_API_VERSION
	.align		4
        /*0000*/ 	.byte	0x04, 0x37
        /*0002*/ 	.short	(.L_7 - .L_6)
.L_6:
        /*0004*/ 	.word	0x00000082


	//----- nvinfo : EIATTR_KPARAM_INFO
	.align		4
.L_7:
        /*0008*/ 	.byte	0x04, 0x17
        /*000a*/ 	.short	(.L_9 - .L_8)
.L_8:
        /*000c*/ 	.word	0x00000000
        /*0010*/ 	.short	0x0002
        /*0012*/ 	.short	0x000c
        /*0014*/ 	.byte	0x00, 0xf0, 0x11, 0x00


	//----- nvinfo : EIATTR_KPARAM_INFO
	.align		4
.L_9:
        /*0018*/ 	.byte	0x04, 0x17
        /*001a*/ 	.short	(.L_11 - .L_10)
.L_10:
        /*001c*/ 	.word	0x00000000
        /*0020*/ 	.short	0x0001
        /*0022*/ 	.short	0x0008
        /*0024*/ 	.byte	0x00, 0xf0, 0x11, 0x00


	//----- nvinfo : EIATTR_KPARAM_INFO
	.align		4
.L_11:
        /*0028*/ 	.byte	0x04, 0x17
        /*002a*/ 	.short	(.L_13 - .L_12)
.L_12:
        /*002c*/ 	.word	0x00000000
        /*0030*/ 	.short	0x0000
        /*0032*/ 	.short	0x0000
        /*0034*/ 	.byte	0x00, 0xf5, 0x21, 0x00


	//----- nvinfo : EIATTR_SPARSE_MMA_MASK
	.align		4
.L_13:
        /*0038*/ 	.byte	0x03, 0x50
        /*003a*/ 	.short	0x0000


	//----- nvinfo : EIATTR_MAXREG_COUNT
	.align		4
        /*003c*/ 	.byte	0x03, 0x1b
        /*003e*/ 	.short	0x00ff


	//----- nvinfo : EIATTR_MERCURY_ISA_VERSION
	.align		4
        /*0040*/ 	.byte	0x03, 0x5f
        /*0042*/ 	.short	0x0101


	//----- nvinfo : EIATTR_VRC_CTA_INIT_COUNT
	.align		4
        /*0044*/ 	.byte	0x02, 0x4a
	.zero		1
	.zero		1


	//----- nvinfo : EIATTR_EXIT_INSTR_OFFSETS
	.align		4
        /*0048*/ 	.byte	0x04, 0x1c
        /*004a*/ 	.short	(.L_15 - .L_14)


	//   ....[0]....
.L_14:
        /*004c*/ 	.word	0x00000070


	//   ....[1]....
        /*0050*/ 	.word	0x000000f0


	//----- nvinfo : EIATTR_CBANK_PARAM_SIZE
	.align		4
.L_15:
        /*0054*/ 	.byte	0x03, 0x19
        /*0056*/ 	.short	0x0010


	//----- nvinfo : EIATTR_PARAM_CBANK
	.align		4
        /*0058*/ 	.byte	0x04, 0x0a
        /*005a*/ 	.short	(.L_17 - .L_16)
	.align		4
.L_16:
        /*005c*/ 	.word	index@(.nv.constant0._Z6subAvgPiii)
        /*0060*/ 	.short	0x0380
        /*0062*/ 	.short	0x0010


	//----- nvinfo : EIATTR_SW_WAR
	.align		4
.L_17:
        /*0064*/ 	.byte	0x04, 0x36
        /*0066*/ 	.short	(.L_19 - .L_18)
.L_18:
        /*0068*/ 	.word	0x00000008
.L_19:


//--------------------- .nv.callgraph             --------------------------
	.section	.nv.callgraph,"",@"SHT_CUDA_CALLGRAPH"
	.align	4
	.sectionentsize	8
	.align		4
        /*0000*/ 	.word	0x00000000
	.align		4
        /*0004*/ 	.word	0xffffffff
	.align		4
        /*0008*/ 	.word	0x00000000
	.align		4
        /*000c*/ 	.word	0xfffffffe
	.align		4
        /*0010*/ 	.word	0x00000000
	.align		4
        /*0014*/ 	.word	0xfffffffd
	.align		4
        /*0018*/ 	.word	0x00000000
	.align		4
        /*001c*/ 	.word	0xfffffffc


//--------------------- .text._Z6subAvgPiii       --------------------------
	.section	.text._Z6subAvgPiii,"ax",@progbits
	.align	128
        .global         _Z6subAvgPiii
        .type           _Z6subAvgPiii,@function
        .size           _Z6subAvgPiii,(.L_x_1 - _Z6subAvgPiii)
        .other          _Z6subAvgPiii,@"STO_CUDA_ENTRY STV_DEFAULT"
_Z6subAvgPiii:
.text._Z6subAvgPiii:
[----:B------:R-:W-:Y:S01]  /*0000*/  LDC R1, c[0x0][0x37c] ;  /* 0x0000df00ff017b82 */ /* 0x000fe20000000800 */
[----:B------:R-:W0:Y:S01]  /*0010*/  S2R R5, SR_CTAID.X ;  /* 0x0000000000057919 */ /* 0x000e220000002500 */
[----:B------:R-:W0:Y:S01]  /*0020*/  LDCU UR4, c[0x0][0x360] ;  /* 0x00006c00ff0477ac */ /* 0x000e220008000800 */
[----:B------:R-:W0:Y:S01]  /*0030*/  S2R R0, SR_TID.X ;  /* 0x0000000000007919 */ /* 0x000e220000002100 */
[----:B------:R-:W1:Y:S01]  /*0040*/  LDCU UR5, c[0x0][0x388] ;  /* 0x00007100ff0577ac */ /* 0x000e620008000800 */
[----:B0-----:R-:W-:-:S05]  /*0050*/  IMAD R5, R5, UR4, R0 ;  /* 0x0000000405057c24 */ /* 0x001fca000f8e0200 */
[----:B-1----:R-:W-:-:S13]  /*0060*/  ISETP.GE.AND P0, PT, R5, UR5, PT ;  /* 0x0000000505007c0c */ /* 0x002fda000bf06270 */
[----:B------:R-:W-:Y:S05]  /*0070*/  @P0 EXIT ;  /* 0x000000000000094d */ /* 0x000fea0003800000 */
[----:B------:R-:W0:Y:S01]  /*0080*/  LDC.64 R2, c[0x0][0x380] ;  /* 0x0000e000ff027b82 */ /* 0x000e220000000a00 */
[----:B------:R-:W1:Y:S01]  /*0090*/  LDCU.64 UR4, c[0x0][0x358] ;  /* 0x00006b00ff0477ac */ /* 0x000e620008000a00 */
[----:B------:R-:W2:Y:S01]  /*00a0*/  LDCU UR6, c[0x0][0x38c] ;  /* 0x00007180ff0677ac */ /* 0x000ea20008000800 */
[----:B0-----:R-:W-:-:S05]  /*00b0*/  IMAD.WIDE R2, R5, 0x4, R2 ;  /* 0x0000000405027825 */ /* 0x001fca00078e0202 */
[----:B-1----:R-:W2:Y:S02]  /*00c0*/  LDG.E R0, desc[UR4][R2.64] ;  /* 0x0000000402007981 */ /* 0x002ea4000c1e1900 */
[----:B--2---:R-:W-:-:S05]  /*00d0*/  IADD3 R5, PT, PT, R0, -UR6, RZ ;  /* 0x8000000600057c10 */ /* 0x004fca000fffe0ff */
[----:B------:R-:W-:Y:S01]  /*00e0*/  STG.E desc[UR4][R2.64], R5 ;  /* 0x0000000502007986 */ /* 0x000fe2000c101904 */
[----:B------:R-:W-:Y:S05]  /*00f0*/  EXIT ;  /* 0x000000000000794d */ /* 0x000fea0003800000 */
.L_x_0:
[----:B------:R-:W-:-:S00]  /*0100*/  BRA `(.L_x_0) ;  /* 0xfffffffc00fc7947 */ /* 0x000fc0000383ffff */
[----:B------:R-:W-:-:S00]  /*0110*/  NOP ;  /* 0x0000000000007918 */ /* 0x000fc00000000000 */
        /* <DEDUP_REMOVED lines=14> */
.L_x_1:


//--------------------- .nv.shared.reserved.0     --------------------------
	.section	.nv.shared.reserved.0,"aw",@nobits
	.weak		__nv_reservedSMEM_offset_0_alias
	.size		__nv_reservedSMEM_offset_0_alias, 0, 64
	.other		__nv_reservedSMEM_offset_0_alias,@"STO_CUDA_RESERVED_SHARED STV_DEFAULT"
__nv_reservedSMEM_offset_0_alias:
	.zero		0
	.zero		64


//--------------------- .nv.constant0._Z6subAvgPiii --------------------------
	.section	.nv.constant0._Z6subAvgPiii,"a",@progbits
	.sectionflags	@""
	.align	4
.nv.constant0._Z6subAvgPiii:
	.zero		912


//--------------------- SYMBOLS --------------------------

	.type		.nv.reservedSmem.offset0,@object
	.size		.nv.reservedSmem.offset0,0x4
